	.headerflags	@"EF_CUDA_TEXMODE_UNIFIED EF_CUDA_64BIT_ADDRESS EF_CUDA_ACCELERATORS EF_CUDA_SM90 EF_CUDA_VIRTUAL_SM(EF_CUDA_SM90)"
	.elftype	@"ET_EXEC"


//--------------------- .nv.info                  --------------------------
	.section	.nv.info,"",@"SHT_CUDA_INFO"
	.align	4


	//----- nvinfo : EIATTR_REGCOUNT
	.align		4
        /*0000*/ 	.byte	0x04, 0x2f
        /*0002*/ 	.short	(.L_3 - .L_2)
	.align		4
.L_2:
        /*0004*/ 	.word	index@(triton_poi_fused__native_batch_norm_legit_no_training_leaky_relu_26)
        /*0008*/ 	.word	0x00000020


	//----- nvinfo : EIATTR_MIN_STACK_SIZE
	.align		4
.L_3:
        /*000c*/ 	.byte	0x04, 0x12
        /*000e*/ 	.short	(.L_5 - .L_4)
	.align		4
.L_4:
        /*0010*/ 	.word	index@(triton_poi_fused__native_batch_norm_legit_no_training_leaky_relu_26)
        /*0014*/ 	.word	0x00000000


	//----- nvinfo : EIATTR_FRAME_SIZE
	.align		4
.L_5:
        /*0018*/ 	.byte	0x04, 0x11
        /*001a*/ 	.short	(.L_7 - .L_6)
	.align		4
.L_6:
        /*001c*/ 	.word	index@(triton_poi_fused__native_batch_norm_legit_no_training_leaky_relu_26)
        /*0020*/ 	.word	0x00000000


	//----- nvinfo : EIATTR_MIN_STACK_SIZE
	.align		4
.L_7:
        /*0024*/ 	.byte	0x04, 0x12
        /*0026*/ 	.short	(.L_9 - .L_8)
	.align		4
.L_8:
        /*0028*/ 	.word	index@(triton_poi_fused__native_batch_norm_legit_no_training_leaky_relu_26)
        /*002c*/ 	.word	0x00000000
.L_9:


//--------------------- .nv.info.triton_poi_fused__native_batch_norm_legit_no_training_leaky_relu_26 --------------------------
	.section	.nv.info.triton_poi_fused__native_batch_norm_legit_no_training_leaky_relu_26,"",@"SHT_CUDA_INFO"
	.sectionflags	@""
	.align	4


	//----- nvinfo : EIATTR_CUDA_API_VERSION
	.align		4
        /*0000*/ 	.byte	0x04, 0x37
        /*0002*/ 	.short	(.L_11 - .L_10)
.L_10:
        /*0004*/ 	.word	0x0000007c


	//----- nvinfo : EIATTR_KPARAM_INFO
	.align		4
.L_11:
        /*0008*/ 	.byte	0x04, 0x17
        /*000a*/ 	.short	(.L_13 - .L_12)
.L_12:
        /*000c*/ 	.word	0x00000000
        /*0010*/ 	.short	0x0007
        /*0012*/ 	.short	0x0034
        /*0014*/ 	.byte	0x00, 0xf0, 0x11, 0x00


	//----- nvinfo : EIATTR_KPARAM_INFO
	.align		4
.L_13:
        /*0018*/ 	.byte	0x04, 0x17
        /*001a*/ 	.short	(.L_15 - .L_14)
.L_14:
        /*001c*/ 	.word	0x00000000
        /*0020*/ 	.short	0x0006
        /*0022*/ 	.short	0x0030
        /*0024*/ 	.byte	0x00, 0xf0, 0x11, 0x00


	//----- nvinfo : EIATTR_KPARAM_INFO
	.align		4
.L_15:
        /*0028*/ 	.byte	0x04, 0x17
        /*002a*/ 	.short	(.L_17 - .L_16)
.L_16:
        /*002c*/ 	.word	0x00000000
        /*0030*/ 	.short	0x0005
        /*0032*/ 	.short	0x0028
        /*0034*/ 	.byte	0x00, 0xf4, 0x21, 0x00


	//----- nvinfo : EIATTR_KPARAM_INFO
	.align		4
.L_17:
        /*0038*/ 	.byte	0x04, 0x17
        /*003a*/ 	.short	(.L_19 - .L_18)
.L_18:
        /*003c*/ 	.word	0x00000000
        /*0040*/ 	.short	0x0004
        /*0042*/ 	.short	0x0020
        /*0044*/ 	.byte	0x00, 0xf4, 0x21, 0x00


	//----- nvinfo : EIATTR_KPARAM_INFO
	.align		4
.L_19:
        /*0048*/ 	.byte	0x04, 0x17
        /*004a*/ 	.short	(.L_21 - .L_20)
.L_20:
        /*004c*/ 	.word	0x00000000
        /*0050*/ 	.short	0x0003
        /*0052*/ 	.short	0x0018
        /*0054*/ 	.byte	0x00, 0xf4, 0x21, 0x00


	//----- nvinfo : EIATTR_KPARAM_INFO
	.align		4
.L_21:
        /*0058*/ 	.byte	0x04, 0x17
        /*005a*/ 	.short	(.L_23 - .L_22)
.L_22:
        /*005c*/ 	.word	0x00000000
        /*0060*/ 	.short	0x0002
        /*0062*/ 	.short	0x0010
        /*0064*/ 	.byte	0x00, 0xf4, 0x21, 0x00


	//----- nvinfo : EIATTR_KPARAM_INFO
	.align		4
.L_23:
        /*0068*/ 	.byte	0x04, 0x17
        /*006a*/ 	.short	(.L_25 - .L_24)
.L_24:
        /*006c*/ 	.word	0x00000000
        /*0070*/ 	.short	0x0001
        /*0072*/ 	.short	0x0008
        /*0074*/ 	.byte	0x00, 0xf4, 0x21, 0x00


	//----- nvinfo : EIATTR_KPARAM_INFO
	.align		4
.L_25:
        /*0078*/ 	.byte	0x04, 0x17
        /*007a*/ 	.short	(.L_27 - .L_26)
.L_26:
        /*007c*/ 	.word	0x00000000
        /*0080*/ 	.short	0x0000
        /*0082*/ 	.short	0x0000
        /*0084*/ 	.byte	0x00, 0xf4, 0x21, 0x00


	//----- nvinfo : EIATTR_SPARSE_MMA_MASK
	.align		4
.L_27:
        /*0088*/ 	.byte	0x03, 0x50
        /*008a*/ 	.short	0x0000


	//----- nvinfo : EIATTR_MAXREG_COUNT
	.align		4
        /*008c*/ 	.byte	0x03, 0x1b
        /*008e*/ 	.short	0x00ff


	//----- nvinfo : EIATTR_EXIT_INSTR_OFFSETS
	.align		4
        /*0090*/ 	.byte	0x04, 0x1c
        /*0092*/ 	.short	(.L_29 - .L_28)


	//   ....[0]....
.L_28:
        /*0094*/ 	.word	0x00001030


	//   ....[1]....
        /*0098*/ 	.word	0x00001080


	//----- nvinfo : EIATTR_REQNTID
	.align		4
.L_29:
        /*009c*/ 	.byte	0x04, 0x10
        /*009e*/ 	.short	(.L_31 - .L_30)
.L_30:
        /*00a0*/ 	.word	0x00000100
        /*00a4*/ 	.word	0x00000001
        /*00a8*/ 	.word	0x00000001


	//----- nvinfo : EIATTR_CBANK_PARAM_SIZE
	.align		4
.L_31:
        /*00ac*/ 	.byte	0x03, 0x19
        /*00ae*/ 	.short	0x0038


	//----- nvinfo : EIATTR_PARAM_CBANK
	.align		4
        /*00b0*/ 	.byte	0x04, 0x0a
        /*00b2*/ 	.short	(.L_33 - .L_32)
	.align		4
.L_32:
        /*00b4*/ 	.word	index@(.nv.constant0.triton_poi_fused__native_batch_norm_legit_no_training_leaky_relu_26)
        /*00b8*/ 	.short	0x0210
        /*00ba*/ 	.short	0x0038


	//----- nvinfo : EIATTR_SW_WAR
	.align		4
.L_33:
        /*00bc*/ 	.byte	0x04, 0x36
        /*00be*/ 	.short	(.L_35 - .L_34)
.L_34:
        /*00c0*/ 	.word	0x00000008
.L_35:


//--------------------- .nv.callgraph             --------------------------
	.section	.nv.callgraph,"",@"SHT_CUDA_CALLGRAPH"
	.align	4
	.sectionentsize	8
	.align		4
        /*0000*/ 	.word	0x00000000
	.align		4
        /*0004*/ 	.word	0xffffffff
	.align		4
        /*0008*/ 	.word	0x00000000
	.align		4
        /*000c*/ 	.word	0xfffffffe
	.align		4
        /*0010*/ 	.word	0x00000000
	.align		4
        /*0014*/ 	.word	0xfffffffd
	.align		4
        /*0018*/ 	.word	0x00000000
	.align		4
        /*001c*/ 	.word	0xfffffffc


//--------------------- .nv.constant4             --------------------------
	.section	.nv.constant4,"a",@progbits
	.align	8
	.align		8
.nv.constant4:
        /*0000*/ 	.dword	_$_str
	.align		8
        /*0008*/ 	.dword	_$_str_$_2


//--------------------- .text.triton_poi_fused__native_batch_norm_legit_no_training_leaky_relu_26 --------------------------
	.section	.text.triton_poi_fused__native_batch_norm_legit_no_training_leaky_relu_26,"ax",@progbits
	.sectionflags	@"SHF_BARRIERS=1"
	.align	128
        .global         triton_poi_fused__native_batch_norm_legit_no_training_leaky_relu_26
        .type           triton_poi_fused__native_batch_norm_legit_no_training_leaky_relu_26,@function
        .size           triton_poi_fused__native_batch_norm_legit_no_training_leaky_relu_26,(.L_x_1 - triton_poi_fused__native_batch_norm_legit_no_training_leaky_relu_26)
        .other          triton_poi_fused__native_batch_norm_legit_no_training_leaky_relu_26,@"STO_CUDA_ENTRY STV_DEFAULT"
triton_poi_fused__native_batch_norm_legit_no_training_leaky_relu_26:
.text.triton_poi_fused__native_batch_norm_legit_no_training_leaky_relu_26:
[----:B------:R-:W0:Y:S01]  /*0000*/  LDC R1, c[0x0][0x28] ;  /* 0x00000a00ff017b82 */ /* 0x000e220000000800 */
[----:B------:R-:W1:Y:S07]  /*0010*/  S2R R0, SR_TID.X ;  /* 0x0000000000007919 */ /* 0x000e6e0000002100 */
[----:B------:R-:W2:Y:S01]  /*0020*/  LDC.64 R16, c[0x0][0x210] ;  /* 0x00008400ff107b82 */ /* 0x000ea20000000a00 */
[----:B------:R-:W-:Y:S01]  /*0030*/  ULDC.64 UR6, c[0x0][0x208] ;  /* 0x0000820000067ab9 */ /* 0x000fe20000000a00 */
[----:B------:R-:W3:Y:S01]  /*0040*/  S2R R20, SR_CTAID.Y ;  /* 0x0000000000147919 */ /* 0x000ee20000002600 */
[----:B------:R-:W4:Y:S01]  /*0050*/  S2R R2, SR_CTAID.X ;  /* 0x0000000000027919 */ /* 0x000f220000002500 */
[----:B------:R-:W-:-:S04]  /*0060*/  CS2R R10, SRZ ;  /* 0x00000000000a7805 */ /* 0x000fc8000001ff00 */
[----:B------:R-:W5:Y:S01]  /*0070*/  S2UR UR5, SR_CgaCtaId ;  /* 0x00000000000579c3 */ /* 0x000f620000008800 */
[----:B------:R-:W-:-:S07]  /*0080*/  UMOV UR4, 0x400 ;  /* 0x0000040000047882 */ /* 0x000fce0000000000 */
[----:B------:R-:W5:Y:S01]  /*0090*/  LDC.64 R28, c[0x0][0x218] ;  /* 0x00008600ff1c7b82 */ /* 0x000f620000000a00 */
[----:B-1----:R-:W-:Y:S02]  /*00a0*/  SHF.L.U32 R3, R0, 0x2, RZ ;  /* 0x0000000200037819 */ /* 0x002fe400000006ff */
[----:B------:R-:W-:Y:S02]  /*00b0*/  SHF.R.U32.HI R5, RZ, 0x6, R0 ;  /* 0x00000006ff057819 */ /* 0x000fe40000011600 */
[----:B------:R-:W-:Y:S01]  /*00c0*/  LOP3.LUT R7, R3, 0xfc, RZ, 0xc0, !PT ;  /* 0x000000fc03077812 */ /* 0x000fe200078ec0ff */
[----:B---3--:R-:W-:Y:S01]  /*00d0*/  IMAD.SHL.U32 R20, R20, 0x10, RZ ;  /* 0x0000001014147824 */ /* 0x008fe200078e00ff */
[----:B------:R-:W-:Y:S02]  /*00e0*/  SGXT.U32 R5, R5, 0x2 ;  /* 0x000000020505781a */ /* 0x000fe40000000000 */
[----:B----4-:R-:W-:Y:S02]  /*00f0*/  PRMT R18, R7, 0x6540, R2 ;  /* 0x0000654007127816 */ /* 0x010fe40000000002 */
[----:B------:R-:W-:-:S02]  /*0100*/  CS2R R6, SRZ ;  /* 0x0000000000067805 */ /* 0x000fc4000001ff00 */
[----:B------:R-:W-:Y:S02]  /*0110*/  LOP3.LUT R19, R20, R5, RZ, 0xfc, !PT ;  /* 0x0000000514137212 */ /* 0x000fe400078efcff */
[----:B------:R-:W-:Y:S02]  /*0120*/  CS2R R4, SRZ ;  /* 0x0000000000047805 */ /* 0x000fe4000001ff00 */
[----:B------:R-:W-:Y:S02]  /*0130*/  ISETP.GE.AND P0, PT, R18, 0x100, PT ;  /* 0x000001001200780c */ /* 0x000fe40003f06270 */
[C---:B------:R-:W-:Y:S02]  /*0140*/  LEA R15, R19.reuse, R18, 0x8 ;  /* 0x00000012130f7211 */ /* 0x040fe400078e40ff */
[C---:B------:R-:W-:Y:S02]  /*0150*/  ISETP.LT.AND P1, PT, R19.reuse, 0x40, !P0 ;  /* 0x000000401300780c */ /* 0x040fe40004721270 */
[----:B------:R-:W-:Y:S01]  /*0160*/  LOP3.LUT R9, R19, 0x4, RZ, 0xfc, !PT ;  /* 0x0000000413097812 */ /* 0x000fe200078efcff */
[----:B--2---:R-:W-:-:S03]  /*0170*/  IMAD.WIDE R14, R15, 0x4, R16 ;  /* 0x000000040f0e7825 */ /* 0x004fc600078e0210 */
[----:B------:R-:W-:-:S07]  /*0180*/  ISETP.LT.AND P2, PT, R9, 0x40, !P0 ;  /* 0x000000400900780c */ /* 0x000fce0004741270 */
[----:B------:R1:W2:Y:S01]  /*0190*/  @P1 LDG.E.EL.128 R4, desc[UR6][R14.64] ;  /* 0x000000060e041981 */ /* 0x0002a2000c2e1d00 */
[----:B------:R-:W-:Y:S01]  /*01a0*/  IMAD R25, R9, 0x100, R18 ;  /* 0x0000010009197824 */ /* 0x000fe200078e0212 */
[----:B------:R-:W-:Y:S02]  /*01b0*/  CS2R R8, SRZ ;  /* 0x0000000000087805 */ /* 0x000fe4000001ff00 */
[----:B------:R-:W-:Y:S01]  /*01c0*/  LOP3.LUT R13, R19, 0x8, RZ, 0xfc, !PT ;  /* 0x00000008130d7812 */ /* 0x000fe200078efcff */
[----:B------:R-:W-:-:S03]  /*01d0*/  IMAD.WIDE R24, R25, 0x4, R16 ;  /* 0x0000000419187825 */ /* 0x000fc600078e0210 */
[C---:B------:R-:W-:Y:S02]  /*01e0*/  ISETP.LT.AND P1, PT, R13.reuse, 0x40, !P0 ;  /* 0x000000400d00780c */ /* 0x040fe40004721270 */
[----:B------:R3:W4:Y:S01]  /*01f0*/  @P2 LDG.E.EL.128 R8, desc[UR6][R24.64] ;  /* 0x0000000618082981 */ /* 0x000722000c2e1d00 */
[----:B------:R-:W-:Y:S02]  /*0200*/  LEA R23, R13, R18, 0x8 ;  /* 0x000000120d177211 */ /* 0x000fe400078e40ff */
[----:B------:R-:W-:Y:S02]  /*0210*/  CS2R R12, SRZ ;  /* 0x00000000000c7805 */ /* 0x000fe4000001ff00 */
[----:B-1----:R-:W-:Y:S02]  /*0220*/  CS2R R14, SRZ ;  /* 0x00000000000e7805 */ /* 0x002fe4000001ff00 */
[----:B------:R-:W-:Y:S01]  /*0230*/  LOP3.LUT R19, R19, 0xc, RZ, 0xfc, !PT ;  /* 0x0000000c13137812 */ /* 0x000fe200078efcff */
[----:B------:R-:W-:-:S03]  /*0240*/  IMAD.WIDE R22, R23, 0x4, R16 ;  /* 0x0000000417167825 */ /* 0x000fc600078e0210 */
[C---:B------:R-:W-:Y:S01]  /*0250*/  ISETP.LT.AND P0, PT, R19.reuse, 0x40, !P0 ;  /* 0x000000401300780c */ /* 0x040fe20004701270 */
[----:B------:R-:W-:Y:S01]  /*0260*/  IMAD R21, R19, 0x100, R18 ;  /* 0x0000010013157824 */ /* 0x000fe200078e0212 */
[----:B------:R1:W4:Y:S01]  /*0270*/  @P1 LDG.E.EL.128 R12, desc[UR6][R22.64] ;  /* 0x00000006160c1981 */ /* 0x000322000c2e1d00 */
[----:B------:R-:W-:Y:S02]  /*0280*/  CS2R R18, SRZ ;  /* 0x0000000000127805 */ /* 0x000fe4000001ff00 */
[----:B---3--:R-:W-:Y:S01]  /*0290*/  IMAD.WIDE R24, R21, 0x4, R16 ;  /* 0x0000000415187825 */ /* 0x008fe200078e0210 */
[----:B------:R-:W-:-:S07]  /*02a0*/  CS2R R16, SRZ ;  /* 0x0000000000107805 */ /* 0x000fce000001ff00 */
[----:B------:R3:W3:Y:S01]  /*02b0*/  @P0 LDG.E.EL.128 R16, desc[UR6][R24.64] ;  /* 0x0000000618100981 */ /* 0x0006e2000c2e1d00 */
[----:B------:R-:W-:Y:S01]  /*02c0*/  SHF.R.U32.HI R26, RZ, 0x8, R3 ;  /* 0x00000008ff1a7819 */ /* 0x000fe20000011603 */
[----:B-----5:R-:W-:Y:S01]  /*02d0*/  UPRMT UR4, UR5, 0x654, UR4 ;  /* 0x0000065405047896 */ /* 0x020fe20008000004 */
[----:B-1----:R-:W-:Y:S02]  /*02e0*/  LOP3.LUT R22, R3, 0x3fc, RZ, 0xc0, !PT ;  /* 0x000003fc03167812 */ /* 0x002fe400078ec0ff */
[----:B------:R-:W-:-:S04]  /*02f0*/  SGXT.U32 R26, R26, 0x2 ;  /* 0x000000021a1a781a */ /* 0x000fc80000000000 */
[----:B------:R-:W-:Y:S02]  /*0300*/  LOP3.LUT R21, R26, 0x3fc, R3, 0xf8, !PT ;  /* 0x000003fc1a157812 */ /* 0x000fe400078ef803 */
[----:B------:R-:W-:Y:S02]  /*0310*/  LEA R23, R26, UR4, 0x2 ;  /* 0x000000041a177c11 */ /* 0x000fe4000f8e10ff */
[----:B------:R-:W-:Y:S01]  /*0320*/  LEA R21, R21, UR4, 0x2 ;  /* 0x0000000415157c11 */ /* 0x000fe2000f8e10ff */
[----:B------:R-:W1:Y:S01]  /*0330*/  LDC.64 R26, c[0x0][0x220] ;  /* 0x00008800ff1a7b82 */ /* 0x000e620000000a00 */
[----:B------:R-:W-:Y:S02]  /*0340*/  LEA R22, R22, R23, 0x2 ;  /* 0x0000001716167211 */ /* 0x000fe400078e10ff */
[----:B------:R-:W-:Y:S01]  /*0350*/  LOP3.LUT R23, R0, 0xff, RZ, 0xc0, !PT ;  /* 0x000000ff00177812 */ /* 0x000fe200078ec0ff */
[----:B--2---:R2:W-:Y:S04]  /*0360*/  STS [R21], R4 ;  /* 0x0000000415007388 */ /* 0x0045e80000000800 */
[----:B------:R-:W-:Y:S04]  /*0370*/  STS [R22+0x4], R5 ;  /* 0x0000040516007388 */ /* 0x000fe80000000800 */
[----:B------:R-:W-:Y:S01]  /*0380*/  STS [R22+0x8], R6 ;  /* 0x0000080616007388 */ /* 0x000fe20000000800 */
[----:B--2---:R-:W-:-:S03]  /*0390*/  LEA R4, R23, UR4, 0x2 ;  /* 0x0000000417047c11 */ /* 0x004fc6000f8e10ff */
[----:B------:R-:W-:Y:S01]  /*03a0*/  STS [R22+0xc], R7 ;  /* 0x00000c0716007388 */ /* 0x000fe20000000800 */
[----:B------:R-:W-:Y:S06]  /*03b0*/  BAR.SYNC.DEFER_BLOCKING 0x0 ;  /* 0x0000000000007b1d */ /* 0x000fec0000010000 */
[----:B------:R-:W-:Y:S04]  /*03c0*/  LDS R5, [R4] ;  /* 0x0000000004057984 */ /* 0x000fe80000000800 */
[----:B------:R-:W-:Y:S04]  /*03d0*/  LDS R6, [R4+0x404] ;  /* 0x0004040004067984 */ /* 0x000fe80000000800 */
[----:B------:R-:W-:Y:S04]  /*03e0*/  LDS R7, [R4+0x808] ;  /* 0x0008080004077984 */ /* 0x000fe80000000800 */
[----:B------:R-:W-:Y:S01]  /*03f0*/  LDS R23, [R4+0xc0c] ;  /* 0x000c0c0004177984 */ /* 0x000fe20000000800 */
[----:B------:R-:W-:Y:S06]  /*0400*/  BAR.SYNC.DEFER_BLOCKING 0x0 ;  /* 0x0000000000007b1d */ /* 0x000fec0000010000 */
[----:B----4-:R2:W-:Y:S04]  /*0410*/  STS [R21], R8 ;  /* 0x0000000815007388 */ /* 0x0105e80000000800 */
[----:B------:R4:W-:Y:S04]  /*0420*/  STS [R22+0x4], R9 ;  /* 0x0000040916007388 */ /* 0x0009e80000000800 */
[----:B------:R-:W-:Y:S01]  /*0430*/  STS [R22+0x8], R10 ;  /* 0x0000080a16007388 */ /* 0x000fe20000000800 */
[----:B--2---:R-:W-:-:S03]  /*0440*/  PRMT R8, R0, 0x6540, R2 ;  /* 0x0000654000087816 */ /* 0x004fc60000000002 */
[----:B------:R-:W-:Y:S01]  /*0450*/  STS [R22+0xc], R11 ;  /* 0x00000c0b16007388 */ /* 0x000fe20000000800 */
[----:B------:R-:W-:Y:S01]  /*0460*/  BAR.SYNC.DEFER_BLOCKING 0x0 ;  /* 0x0000000000007b1d */ /* 0x000fe20000010000 */
[C---:B------:R-:W-:Y:S01]  /*0470*/  ISETP.GE.AND P0, PT, R8.reuse, 0x100, PT ;  /* 0x000001000800780c */ /* 0x040fe20003f06270 */
[----:B----4-:R-:W-:Y:S02]  /*0480*/  IMAD.MOV.U32 R9, RZ, RZ, RZ ;  /* 0x000000ffff097224 */ /* 0x010fe400078e00ff */
[C---:B-1----:R-:W-:Y:S02]  /*0490*/  IMAD.WIDE R26, R8.reuse, 0x4, R26 ;  /* 0x00000004081a7825 */ /* 0x042fe400078e021a */
[----:B---3--:R-:W-:Y:S04]  /*04a0*/  LDS R24, [R4] ;  /* 0x0000000004187984 */ /* 0x008fe80000000800 */
[----:B------:R-:W1:Y:S04]  /*04b0*/  LDS R11, [R4+0x404] ;  /* 0x00040400040b7984 */ /* 0x000e680000000800 */
[----:B------:R-:W2:Y:S04]  /*04c0*/  LDS R25, [R4+0x808] ;  /* 0x0008080004197984 */ /* 0x000ea80000000800 */
[----:B------:R-:W3:Y:S01]  /*04d0*/  LDS R10, [R4+0xc0c] ;  /* 0x000c0c00040a7984 */ /* 0x000ee20000000800 */
[----:B------:R-:W-:Y:S06]  /*04e0*/  BAR.SYNC.DEFER_BLOCKING 0x0 ;  /* 0x0000000000007b1d */ /* 0x000fec0000010000 */
[----:B------:R-:W-:Y:S04]  /*04f0*/  STS [R21], R12 ;  /* 0x0000000c15007388 */ /* 0x000fe80000000800 */
[----:B------:R-:W-:Y:S04]  /*0500*/  STS [R22+0x4], R13 ;  /* 0x0000040d16007388 */ /* 0x000fe80000000800 */
[----:B------:R-:W-:Y:S04]  /*0510*/  STS [R22+0x8], R14 ;  /* 0x0000080e16007388 */ /* 0x000fe80000000800 */
[----:B------:R-:W-:Y:S01]  /*0520*/  STS [R22+0xc], R15 ;  /* 0x00000c0f16007388 */ /* 0x000fe20000000800 */
[----:B------:R-:W-:Y:S06]  /*0530*/  BAR.SYNC.DEFER_BLOCKING 0x0 ;  /* 0x0000000000007b1d */ /* 0x000fec0000010000 */
[----:B------:R-:W4:Y:S04]  /*0540*/  LDS R15, [R4] ;  /* 0x00000000040f7984 */ /* 0x000f280000000800 */
[----:B------:R-:W5:Y:S04]  /*0550*/  LDS R12, [R4+0x404] ;  /* 0x00040400040c7984 */ /* 0x000f680000000800 */
[----:B------:R-:W1:Y:S04]  /*0560*/  LDS R13, [R4+0x808] ;  /* 0x00080800040d7984 */ /* 0x000e680000000800 */
[----:B------:R-:W1:Y:S01]  /*0570*/  LDS R14, [R4+0xc0c] ;  /* 0x000c0c00040e7984 */ /* 0x000e620000000800 */
[----:B------:R-:W-:Y:S06]  /*0580*/  BAR.SYNC.DEFER_BLOCKING 0x0 ;  /* 0x0000000000007b1d */ /* 0x000fec0000010000 */
[----:B------:R-:W-:Y:S04]  /*0590*/  STS [R21], R16 ;  /* 0x0000001015007388 */ /* 0x000fe80000000800 */
[----:B------:R2:W-:Y:S04]  /*05a0*/  STS [R22+0x4], R17 ;  /* 0x0000041116007388 */ /* 0x0005e80000000800 */
[----:B------:R-:W-:Y:S04]  /*05b0*/  STS [R22+0x8], R18 ;  /* 0x0000081216007388 */ /* 0x000fe80000000800 */
[----:B------:R3:W-:Y:S01]  /*05c0*/  STS [R22+0xc], R19 ;  /* 0x00000c1316007388 */ /* 0x0007e20000000800 */
[----:B0-2---:R-:W0:Y:S08]  /*05d0*/  LDC.64 R16, c[0x0][0x228] ;  /* 0x00008a00ff107b82 */ /* 0x005e300000000a00 */
[----:B------:R-:W-:Y:S06]  /*05e0*/  BAR.SYNC.DEFER_BLOCKING 0x0 ;  /* 0x0000000000007b1d */ /* 0x000fec0000010000 */
[----:B------:R2:W4:Y:S01]  /*05f0*/  @!P0 LDG.E.EL R9, desc[UR6][R26.64] ;  /* 0x000000061a098981 */ /* 0x000522000c2e1900 */
[----:B---3--:R-:W-:Y:S01]  /*0600*/  CS2R R18, SRZ ;  /* 0x0000000000127805 */ /* 0x008fe2000001ff00 */
[----:B------:R-:W-:-:S02]  /*0610*/  IMAD.WIDE R28, R8, 0x4, R28 ;  /* 0x00000004081c7825 */ /* 0x000fc400078e021c */
[----:B------:R-:W-:Y:S02]  /*0620*/  LDS R21, [R4+0x404] ;  /* 0x0004040004157984 */ /* 0x000fe40000000800 */
[C---:B0-----:R-:W-:Y:S02]  /*0630*/  IMAD.WIDE R16, R8.reuse, 0x4, R16 ;  /* 0x0000000408107825 */ /* 0x041fe400078e0210 */
[----:B------:R-:W1:Y:S01]  /*0640*/  @!P0 LDG.E.EL R18, desc[UR6][R28.64] ;  /* 0x000000061c128981 */ /* 0x000e62000c2e1900 */
[----:B--2---:R-:W0:Y:S03]  /*0650*/  LDC.64 R26, c[0x0][0x230] ;  /* 0x00008c00ff1a7b82 */ /* 0x004e260000000a00 */
[----:B------:R-:W-:Y:S01]  /*0660*/  LDS R22, [R4+0x808] ;  /* 0x0008080004167984 */ /* 0x000fe20000000800 */
[----:B0-----:R-:W-:Y:S01]  /*0670*/  IMAD.WIDE R26, R8, 0x4, R26 ;  /* 0x00000004081a7825 */ /* 0x001fe200078e021a */
[----:B------:R-:W-:-:S04]  /*0680*/  HFMA2.MMA R8, -RZ, RZ, 0, 0 ;  /* 0x00000000ff087435 */ /* 0x000fc800000001ff */
[----:B------:R-:W2:Y:S06]  /*0690*/  @!P0 LDG.E.EL R19, desc[UR6][R26.64] ;  /* 0x000000061a138981 */ /* 0x000eac000c2e1900 */
[----:B------:R0:W2:Y:S04]  /*06a0*/  @!P0 LDG.E.EL R8, desc[UR6][R16.64] ;  /* 0x0000000610088981 */ /* 0x0000a8000c2e1900 */
[----:B0-----:R-:W0:Y:S04]  /*06b0*/  LDS R17, [R4] ;  /* 0x0000000004117984 */ /* 0x001e280000000800 */
[----:B------:R-:W3:Y:S01]  /*06c0*/  LDS R4, [R4+0xc0c] ;  /* 0x000c0c0004047984 */ /* 0x000ee20000000800 */
[----:B------:R-:W-:Y:S01]  /*06d0*/  IMAD.MOV.U32 R27, RZ, RZ, 0x3e800000 ;  /* 0x3e800000ff1b7424 */ /* 0x000fe200078e00ff */
[----:B------:R-:W-:Y:S01]  /*06e0*/  LOP3.LUT R3, R20, 0xc, R3, 0xf8, !PT ;  /* 0x0000000c14037812 */ /* 0x000fe200078ef803 */
[----:B------:R-:W-:Y:S01]  /*06f0*/  BAR.SYNC.DEFER_BLOCKING 0x0 ;  /* 0x0000000000007b1d */ /* 0x000fe20000010000 */
[----:B----4-:R-:W-:-:S05]  /*0700*/  FADD R9, R9, 9.9999997473787516356e-06 ;  /* 0x3727c5ac09097421 */ /* 0x010fca0000000000 */
[----:B------:R-:W4:Y:S02]  /*0710*/  MUFU.SQRT R28, R9 ;  /* 0x00000009001c7308 */ /* 0x000f240000002000 */
[C---:B----4-:R-:W-:Y:S02]  /*0720*/  FSETP.GT.AND P0, PT, R28.reuse, 8.50705917302346158658e+37, PT ;  /* 0x7e8000001c00780b */ /* 0x050fe40003f04000 */
[C---:B------:R-:W-:Y:S01]  /*0730*/  FSETP.GEU.AND P1, PT, R28.reuse, 1.175494350822287508e-38, PT ;  /* 0x008000001c00780b */ /* 0x040fe20003f2e000 */
[----:B------:R-:W4:Y:S10]  /*0740*/  S2R R9, SR_TID.X ;  /* 0x0000000000097919 */ /* 0x000f340000002100 */
[----:B------:R-:W-:-:S04]  /*0750*/  @P0 FMUL R28, R28, 0.25 ;  /* 0x3e8000001c1c0820 */ /* 0x000fc80000400000 */
[----:B------:R-:W-:-:S04]  /*0760*/  @!P1 FMUL R28, R28, 16777216 ;  /* 0x4b8000001c1c9820 */ /* 0x000fc80000400000 */
[----:B------:R-:W0:Y:S01]  /*0770*/  MUFU.RCP R16, R28 ;  /* 0x0000001c00107308 */ /* 0x000e220000001000 */
[----:B------:R-:W-:Y:S01]  /*0780*/  FSEL R27, R27, 1, P0 ;  /* 0x3f8000001b1b7808 */ /* 0x000fe20000000000 */
[----:B-1----:R-:W-:-:S04]  /*0790*/  FADD R11, R11, -R18 ;  /* 0x800000120b0b7221 */ /* 0x002fc80000000000 */
[----:B------:R-:W-:Y:S01]  /*07a0*/  @!P1 FMUL R27, R27, 16777216 ;  /* 0x4b8000001b1b9820 */ /* 0x000fe20000400000 */
[--C-:B------:R-:W-:Y:S01]  /*07b0*/  FADD R24, R24, -R18.reuse ;  /* 0x8000001218187221 */ /* 0x100fe20000000000 */
[--C-:B------:R-:W-:Y:S01]  /*07c0*/  FADD R25, R25, -R18.reuse ;  /* 0x8000001219197221 */ /* 0x100fe20000000000 */
[--C-:B------:R-:W-:Y:S01]  /*07d0*/  FADD R10, R10, -R18.reuse ;  /* 0x800000120a0a7221 */ /* 0x100fe20000000000 */
[--C-:B------:R-:W-:Y:S01]  /*07e0*/  FADD R20, R5, -R18.reuse ;  /* 0x8000001205147221 */ /* 0x100fe20000000000 */
[--C-:B------:R-:W-:Y:S01]  /*07f0*/  FADD R26, R6, -R18.reuse ;  /* 0x80000012061a7221 */ /* 0x100fe20000000000 */
[--C-:B------:R-:W-:Y:S01]  /*0800*/  FADD R23, R23, -R18.reuse ;  /* 0x8000001217177221 */ /* 0x100fe20000000000 */
[--C-:B------:R-:W-:Y:S01]  /*0810*/  FADD R15, R15, -R18.reuse ;  /* 0x800000120f0f7221 */ /* 0x100fe20000000000 */
[----:B0-----:R-:W-:Y:S01]  /*0820*/  FMUL R16, R16, R27 ;  /* 0x0000001b10107220 */ /* 0x001fe20000400000 */
[--C-:B------:R-:W-:Y:S01]  /*0830*/  FADD R27, R7, -R18.reuse ;  /* 0x80000012071b7221 */ /* 0x100fe20000000000 */
[--C-:B-----5:R-:W-:Y:S01]  /*0840*/  FADD R12, R12, -R18.reuse ;  /* 0x800000120c0c7221 */ /* 0x120fe20000000000 */
[--C-:B------:R-:W-:Y:S01]  /*0850*/  FADD R13, R13, -R18.reuse ;  /* 0x800000120d0d7221 */ /* 0x100fe20000000000 */
[--C-:B------:R-:W-:Y:S01]  /*0860*/  FADD R14, R14, -R18.reuse ;  /* 0x800000120e0e7221 */ /* 0x100fe20000000000 */
[--C-:B------:R-:W-:Y:S01]  /*0870*/  FADD R17, R17, -R18.reuse ;  /* 0x8000001211117221 */ /* 0x100fe20000000000 */
[--C-:B------:R-:W-:Y:S01]  /*0880*/  FADD R21, R21, -R18.reuse ;  /* 0x8000001215157221 */ /* 0x100fe20000000000 */
[--C-:B------:R-:W-:Y:S01]  /*0890*/  FADD R22, R22, -R18.reuse ;  /* 0x8000001216167221 */ /* 0x100fe20000000000 */
[----:B---3--:R-:W-:Y:S01]  /*08a0*/  FADD R18, R4, -R18 ;  /* 0x8000001204127221 */ /* 0x008fe20000000000 */
[C---:B------:R-:W-:Y:S01]  /*08b0*/  FMUL R4, R16.reuse, R11 ;  /* 0x0000000b10047220 */ /* 0x040fe20000400000 */
[C---:B------:R-:W-:Y:S01]  /*08c0*/  FMUL R10, R16.reuse, R10 ;  /* 0x0000000a100a7220 */ /* 0x040fe20000400000 */
[C---:B------:R-:W-:Y:S01]  /*08d0*/  FMUL R6, R16.reuse, R25 ;  /* 0x0000001910067220 */ /* 0x040fe20000400000 */
[----:B------:R-:W-:Y:S01]  /*08e0*/  FMUL R24, R16, R24 ;  /* 0x0000001810187220 */ /* 0x000fe20000400000 */
[-CC-:B--2---:R-:W-:Y:S01]  /*08f0*/  FFMA R5, R4, R8.reuse, R19.reuse ;  /* 0x0000000804057223 */ /* 0x184fe20000000013 */
[-CC-:B------:R-:W-:Y:S01]  /*0900*/  FFMA R7, R10, R8.reuse, R19.reuse ;  /* 0x000000080a077223 */ /* 0x180fe20000000013 */
[-CC-:B------:R-:W-:Y:S01]  /*0910*/  FFMA R6, R6, R8.reuse, R19.reuse ;  /* 0x0000000806067223 */ /* 0x180fe20000000013 */
[----:B------:R-:W-:Y:S01]  /*0920*/  FFMA R4, R24, R8, R19 ;  /* 0x0000000818047223 */ /* 0x000fe20000000013 */
[----:B----4-:R-:W-:-:S02]  /*0930*/  SHF.L.U32 R28, R9, 0x4, RZ ;  /* 0x00000004091c7819 */ /* 0x010fc400000006ff */
[----:B------:R-:W-:Y:S02]  /*0940*/  FSETP.GT.AND P0, PT, R7, RZ, PT ;  /* 0x000000ff0700720b */ /* 0x000fe40003f04000 */
[----:B------:R-:W-:Y:S02]  /*0950*/  FSETP.GT.AND P1, PT, R6, RZ, PT ;  /* 0x000000ff0600720b */ /* 0x000fe40003f24000 */
[----:B------:R-:W-:Y:S02]  /*0960*/  FSETP.GT.AND P2, PT, R5, RZ, PT ;  /* 0x000000ff0500720b */ /* 0x000fe40003f44000 */
[----:B------:R-:W-:Y:S02]  /*0970*/  FSETP.GT.AND P3, PT, R4, RZ, PT ;  /* 0x000000ff0400720b */ /* 0x000fe40003f64000 */
[----:B------:R-:W-:-:S05]  /*0980*/  LOP3.LUT R28, R28, 0xff0, RZ, 0xc0, !PT ;  /* 0x00000ff01c1c7812 */ /* 0x000fca00078ec0ff */
[----:B------:R-:W-:Y:S02]  /*0990*/  VIADD R11, R28, UR4 ;  /* 0x000000041c0b7c36 */ /* 0x000fe40008000000 */
[----:B------:R-:W-:Y:S01]  /*09a0*/  @!P0 FMUL R7, R7, 0.10000000149011611938 ;  /* 0x3dcccccd07078820 */ /* 0x000fe20000400000 */
[----:B------:R-:W-:Y:S02]  /*09b0*/  @!P1 FMUL R6, R6, 0.10000000149011611938 ;  /* 0x3dcccccd06069820 */ /* 0x000fe40000400000 */
[----:B------:R-:W-:Y:S01]  /*09c0*/  LEA R10, R28, R11, 0x2 ;  /* 0x0000000b1c0a7211 */ /* 0x000fe200078e10ff */
[C---:B------:R-:W-:Y:S01]  /*09d0*/  FMUL R11, R16.reuse, R14 ;  /* 0x0000000e100b7220 */ /* 0x040fe20000400000 */
[----:B------:R-:W-:Y:S01]  /*09e0*/  FMUL R14, R16, R13 ;  /* 0x0000000d100e7220 */ /* 0x000fe20000400000 */
[----:B------:R-:W-:Y:S01]  /*09f0*/  @!P2 FMUL R5, R5, 0.10000000149011611938 ;  /* 0x3dcccccd0505a820 */ /* 0x000fe20000400000 */
[----:B------:R-:W-:Y:S01]  /*0a00*/  @!P3 FMUL R4, R4, 0.10000000149011611938 ;  /* 0x3dcccccd0404b820 */ /* 0x000fe20000400000 */
[C---:B------:R-:W-:Y:S01]  /*0a10*/  FMUL R13, R16.reuse, R12 ;  /* 0x0000000c100d7220 */ /* 0x040fe20000400000 */
[C---:B------:R-:W-:Y:S01]  /*0a20*/  FMUL R12, R16.reuse, R20 ;  /* 0x00000014100c7220 */ /* 0x040fe20000400000 */
[C---:B------:R-:W-:Y:S01]  /*0a30*/  FMUL R15, R16.reuse, R15 ;  /* 0x0000000f100f7220 */ /* 0x040fe20000400000 */
[----:B------:R-:W-:Y:S01]  /*0a40*/  FMUL R23, R16, R23 ;  /* 0x0000001710177220 */ /* 0x000fe20000400000 */
[----:B------:R0:W-:Y:S01]  /*0a50*/  STS.128 [R10+0x10], R4 ;  /* 0x000010040a007388 */ /* 0x0001e20000000c00 */
[-CC-:B------:R-:W-:Y:S01]  /*0a60*/  FFMA R13, R13, R8.reuse, R19.reuse ;  /* 0x000000080d0d7223 */ /* 0x180fe20000000013 */
[----:B------:R-:W-:Y:S01]  /*0a70*/  FFMA R14, R14, R8, R19 ;  /* 0x000000080e0e7223 */ /* 0x000fe20000000013 */
[----:B------:R-:W-:-:S03]  /*0a80*/  FMUL R17, R16, R17 ;  /* 0x0000001110117220 */ /* 0x000fc60000400000 */
[----:B------:R-:W-:Y:S02]  /*0a90*/  FSETP.GT.AND P6, PT, R13, RZ, PT ;  /* 0x000000ff0d00720b */ /* 0x000fe40003fc4000 */
[----:B------:R-:W-:Y:S01]  /*0aa0*/  FSETP.GT.AND P5, PT, R14, RZ, PT ;  /* 0x000000ff0e00720b */ /* 0x000fe20003fa4000 */
[-CC-:B0-----:R-:W-:Y:S01]  /*0ab0*/  FFMA R4, R12, R8.reuse, R19.reuse ;  /* 0x000000080c047223 */ /* 0x181fe20000000013 */
[-CC-:B------:R-:W-:Y:S01]  /*0ac0*/  FFMA R12, R15, R8.reuse, R19.reuse ;  /* 0x000000080f0c7223 */ /* 0x180fe20000000013 */
[-CC-:B------:R-:W-:Y:S01]  /*0ad0*/  FFMA R7, R23, R8.reuse, R19.reuse ;  /* 0x0000000817077223 */ /* 0x180fe20000000013 */
[----:B------:R-:W-:-:S03]  /*0ae0*/  FFMA R15, R11, R8, R19 ;  /* 0x000000080b0f7223 */ /* 0x000fc60000000013 */
[----:B------:R-:W-:Y:S02]  /*0af0*/  FSETP.GT.AND P0, PT, R12, RZ, PT ;  /* 0x000000ff0c00720b */ /* 0x000fe40003f04000 */
[----:B------:R-:W-:Y:S02]  /*0b00*/  FSETP.GT.AND P4, PT, R15, RZ, PT ;  /* 0x000000ff0f00720b */ /* 0x000fe40003f84000 */
[----:B------:R-:W-:Y:S01]  /*0b10*/  FSETP.GT.AND P1, PT, R7, RZ, PT ;  /* 0x000000ff0700720b */ /* 0x000fe20003f24000 */
[C---:B------:R-:W-:Y:S01]  /*0b20*/  FMUL R27, R16.reuse, R27 ;  /* 0x0000001b101b7220 */ /* 0x040fe20000400000 */
[C---:B------:R-:W-:Y:S01]  /*0b30*/  FMUL R26, R16.reuse, R26 ;  /* 0x0000001a101a7220 */ /* 0x040fe20000400000 */
[C---:B------:R-:W-:Y:S01]  /*0b40*/  FMUL R21, R16.reuse, R21 ;  /* 0x0000001510157220 */ /* 0x040fe20000400000 */
[C---:B------:R-:W-:Y:S01]  /*0b50*/  FMUL R22, R16.reuse, R22 ;  /* 0x0000001610167220 */ /* 0x040fe20000400000 */
[----:B------:R-:W-:Y:S01]  /*0b60*/  FMUL R20, R16, R18 ;  /* 0x0000001210147220 */ /* 0x000fe20000400000 */
[-CC-:B------:R-:W-:Y:S01]  /*0b70*/  FFMA R16, R17, R8.reuse, R19.reuse ;  /* 0x0000000811107223 */ /* 0x180fe20000000013 */
[-CC-:B------:R-:W-:Y:S01]  /*0b80*/  FFMA R5, R26, R8.reuse, R19.reuse ;  /* 0x000000081a057223 */ /* 0x180fe20000000013 */
[-CC-:B------:R-:W-:Y:S01]  /*0b90*/  FFMA R6, R27, R8.reuse, R19.reuse ;  /* 0x000000081b067223 */ /* 0x180fe20000000013 */
[-CC-:B------:R-:W-:Y:S01]  /*0ba0*/  FFMA R17, R21, R8.reuse, R19.reuse ;  /* 0x0000000815117223 */ /* 0x180fe20000000013 */
[-CC-:B------:R-:W-:Y:S01]  /*0bb0*/  FFMA R18, R22, R8.reuse, R19.reuse ;  /* 0x0000000816127223 */ /* 0x180fe20000000013 */
[----:B------:R-:W-:Y:S01]  /*0bc0*/  FFMA R19, R20, R8, R19 ;  /* 0x0000000814137223 */ /* 0x000fe20000000013 */
[----:B------:R-:W-:Y:S01]  /*0bd0*/  @!P4 FMUL R15, R15, 0.10000000149011611938 ;  /* 0x3dcccccd0f0fc820 */ /* 0x000fe20000400000 */
[----:B------:R-:W-:Y:S01]  /*0be0*/  @!P5 FMUL R14, R14, 0.10000000149011611938 ;  /* 0x3dcccccd0e0ed820 */ /* 0x000fe20000400000 */
[----:B------:R-:W-:Y:S01]  /*0bf0*/  @!P6 FMUL R13, R13, 0.10000000149011611938 ;  /* 0x3dcccccd0d0de820 */ /* 0x000fe20000400000 */
[----:B------:R-:W-:Y:S01]  /*0c00*/  @!P0 FMUL R12, R12, 0.10000000149011611938 ;  /* 0x3dcccccd0c0c8820 */ /* 0x000fe20000400000 */
[----:B------:R-:W-:Y:S01]  /*0c10*/  @!P1 FMUL R7, R7, 0.10000000149011611938 ;  /* 0x3dcccccd07079820 */ /* 0x000fe20000400000 */
[----:B------:R-:W-:-:S02]  /*0c20*/  FSETP.GT.AND P2, PT, R6, RZ, PT ;  /* 0x000000ff0600720b */ /* 0x000fc40003f44000 */
[----:B------:R-:W-:Y:S02]  /*0c30*/  FSETP.GT.AND P3, PT, R5, RZ, PT ;  /* 0x000000ff0500720b */ /* 0x000fe40003f64000 */
[----:B------:R-:W-:Y:S02]  /*0c40*/  FSETP.GT.AND P4, PT, R4, RZ, PT ;  /* 0x000000ff0400720b */ /* 0x000fe40003f84000 */
[----:B------:R-:W-:Y:S02]  /*0c50*/  FSETP.GT.AND P5, PT, R16, RZ, PT ;  /* 0x000000ff1000720b */ /* 0x000fe40003fa4000 */
[----:B------:R-:W-:Y:S02]  /*0c60*/  FSETP.GT.AND P6, PT, R17, RZ, PT ;  /* 0x000000ff1100720b */ /* 0x000fe40003fc4000 */
[----:B------:R-:W-:Y:S02]  /*0c70*/  FSETP.GT.AND P0, PT, R18, RZ, PT ;  /* 0x000000ff1200720b */ /* 0x000fe40003f04000 */
[----:B------:R-:W-:Y:S01]  /*0c80*/  FSETP.GT.AND P1, PT, R19, RZ, PT ;  /* 0x000000ff1300720b */ /* 0x000fe20003f24000 */
[----:B------:R-:W-:-:S02]  /*0c90*/  @!P2 FMUL R6, R6, 0.10000000149011611938 ;  /* 0x3dcccccd0606a820 */ /* 0x000fc40000400000 */
[----:B------:R-:W-:Y:S02]  /*0ca0*/  @!P3 FMUL R5, R5, 0.10000000149011611938 ;  /* 0x3dcccccd0505b820 */ /* 0x000fe40000400000 */
[----:B------:R-:W-:Y:S02]  /*0cb0*/  @!P4 FMUL R4, R4, 0.10000000149011611938 ;  /* 0x3dcccccd0404c820 */ /* 0x000fe40000400000 */
[----:B------:R-:W-:Y:S02]  /*0cc0*/  @!P5 FMUL R16, R16, 0.10000000149011611938 ;  /* 0x3dcccccd1010d820 */ /* 0x000fe40000400000 */
[----:B------:R-:W-:Y:S02]  /*0cd0*/  @!P6 FMUL R17, R17, 0.10000000149011611938 ;  /* 0x3dcccccd1111e820 */ /* 0x000fe40000400000 */
[----:B------:R-:W-:Y:S02]  /*0ce0*/  @!P0 FMUL R18, R18, 0.10000000149011611938 ;  /* 0x3dcccccd12128820 */ /* 0x000fe40000400000 */
[----:B------:R-:W-:Y:S01]  /*0cf0*/  @!P1 FMUL R19, R19, 0.10000000149011611938 ;  /* 0x3dcccccd13139820 */ /* 0x000fe20000400000 */
[----:B------:R-:W-:Y:S01]  /*0d00*/  IMAD.SHL.U32 R24, R9, 0x4, RZ ;  /* 0x0000000409187824 */ /* 0x000fe200078e00ff */
[----:B------:R0:W-:Y:S04]  /*0d10*/  STS.128 [R10+0x20], R12 ;  /* 0x0000200c0a007388 */ /* 0x0001e80000000c00 */
[----:B------:R-:W-:Y:S01]  /*0d20*/  STS.128 [R10], R4 ;  /* 0x000000040a007388 */ /* 0x000fe20000000c00 */
[----:B------:R-:W-:-:S03]  /*0d30*/  LOP3.LUT R20, R24, 0x3fc, RZ, 0xc0, !PT ;  /* 0x000003fc18147812 */ /* 0x000fc600078ec0ff */
[----:B------:R1:W-:Y:S01]  /*0d40*/  STS.128 [R10+0x30], R16 ;  /* 0x000030100a007388 */ /* 0x0003e20000000c00 */
[C---:B------:R-:W-:Y:S02]  /*0d50*/  LOP3.LUT R8, R20.reuse, 0x400, RZ, 0xfc, !PT ;  /* 0x0000040014087812 */ /* 0x040fe400078efcff */
[----:B------:R-:W-:Y:S02]  /*0d60*/  LOP3.LUT R11, R20, 0x800, RZ, 0xfc, !PT ;  /* 0x00000800140b7812 */ /* 0x000fe400078efcff */
[----:B------:R-:W-:Y:S02]  /*0d70*/  LOP3.LUT R8, R8, 0x7f0, RZ, 0xc0, !PT ;  /* 0x000007f008087812 */ /* 0x000fe400078ec0ff */
[----:B------:R-:W-:Y:S02]  /*0d80*/  LOP3.LUT R21, R11, 0xbf0, RZ, 0xc0, !PT ;  /* 0x00000bf00b157812 */ /* 0x000fe400078ec0ff */
[----:B------:R-:W-:Y:S02]  /*0d90*/  LOP3.LUT R9, R9, 0xfc, RZ, 0xc0, !PT ;  /* 0x000000fc09097812 */ /* 0x000fe400078ec0ff */
[----:B------:R-:W-:Y:S01]  /*0da0*/  IADD3 R11, R8, UR4, RZ ;  /* 0x00000004080b7c10 */ /* 0x000fe2000fffe0ff */
[----:B------:R-:W-:Y:S01]  /*0db0*/  VIADD R21, R21, UR4 ;  /* 0x0000000415157c36 */ /* 0x000fe20008000000 */
[----:B------:R-:W-:-:S03]  /*0dc0*/  LEA R9, R9, UR4, 0x2 ;  /* 0x0000000409097c11 */ /* 0x000fc6000f8e10ff */
[C---:B------:R-:W-:Y:S01]  /*0dd0*/  IMAD R11, R20.reuse, 0x4, R11 ;  /* 0x00000004140b7824 */ /* 0x040fe200078e020b */
[C---:B------:R-:W-:Y:S01]  /*0de0*/  LEA R24, R20.reuse, R9, 0x2 ;  /* 0x0000000914187211 */ /* 0x040fe200078e10ff */
[----:B------:R-:W-:Y:S01]  /*0df0*/  BAR.SYNC.DEFER_BLOCKING 0x0 ;  /* 0x0000000000007b1d */ /* 0x000fe20000010000 */
[----:B0-----:R-:W-:Y:S02]  /*0e00*/  LEA R12, R20, R21, 0x2 ;  /* 0x00000015140c7211 */ /* 0x001fe400078e10ff */
[----:B------:R-:W-:Y:S02]  /*0e10*/  SHF.R.S32.HI R22, RZ, 0x1f, R3 ;  /* 0x0000001fff167819 */ /* 0x000fe40000011403 */
[----:B------:R-:W-:Y:S02]  /*0e20*/  SHF.R.U32.HI R21, RZ, 0x2, R0 ;  /* 0x00000002ff157819 */ /* 0x000fe40000011600 */
[----:B------:R-:W-:Y:S02]  /*0e30*/  LEA.HI R25, R22, R3, RZ, 0x4 ;  /* 0x0000000316197211 */ /* 0x000fe400078f20ff */
[----:B------:R-:W0:Y:S01]  /*0e40*/  LDC.64 R22, c[0x0][0x238] ;  /* 0x00008e00ff167b82 */ /* 0x000e220000000a00 */
[----:B------:R-:W2:Y:S04]  /*0e50*/  LDS.128 R4, [R24] ;  /* 0x0000000018047984 */ /* 0x000ea80000000c00 */
[----:B------:R-:W3:Y:S04]  /*0e60*/  LDS.128 R8, [R11+0x1000] ;  /* 0x001000000b087984 */ /* 0x000ee80000000c00 */
[----:B------:R-:W4:Y:S01]  /*0e70*/  LDS.128 R12, [R12+0x2000] ;  /* 0x002000000c0c7984 */ /* 0x000f220000000c00 */
[----:B------:R-:W-:-:S02]  /*0e80*/  SHF.L.U32 R0, R25, 0x8, RZ ;  /* 0x0000000819007819 */ /* 0x000fc400000006ff */
[----:B------:R-:W-:Y:S02]  /*0e90*/  SGXT.U32 R21, R21, 0x6 ;  /* 0x000000061515781a */ /* 0x000fe40000000000 */
[----:B------:R-:W-:Y:S02]  /*0ea0*/  LOP3.LUT R25, R25, 0xfffffff0, RZ, 0xc0, !PT ;  /* 0xfffffff019197812 */ /* 0x000fe400078ec0ff */
[----:B------:R-:W-:Y:S02]  /*0eb0*/  LOP3.LUT R0, R0, 0xfffff000, RZ, 0xc0, !PT ;  /* 0xfffff00000007812 */ /* 0x000fe400078ec0ff */
[----:B------:R-:W-:Y:S02]  /*0ec0*/  PRMT R21, R21, 0x6540, R2 ;  /* 0x0000654015157816 */ /* 0x000fe40000000002 */
[----:B------:R-:W-:Y:S02]  /*0ed0*/  ISETP.GE.AND P0, PT, R3, 0x40, PT ;  /* 0x000000400300780c */ /* 0x000fe40003f06270 */
[----:B------:R-:W-:-:S02]  /*0ee0*/  IADD3 R0, R0, R3, -R25 ;  /* 0x0000000300007210 */ /* 0x000fc40007ffe819 */
[C---:B-1----:R-:W-:Y:S02]  /*0ef0*/  LOP3.LUT R19, R21.reuse, 0x40, RZ, 0xfc, !PT ;  /* 0x0000004015137812 */ /* 0x042fe400078efcff */
[----:B------:R-:W-:Y:S02]  /*0f00*/  LOP3.LUT R2, R20, 0xc00, RZ, 0xfc, !PT ;  /* 0x00000c0014027812 */ /* 0x000fe400078efcff */
[C---:B------:R-:W-:Y:S02]  /*0f10*/  LOP3.LUT R3, R21.reuse, 0x80, RZ, 0xfc, !PT ;  /* 0x0000008015037812 */ /* 0x040fe400078efcff */
[C---:B------:R-:W-:Y:S02]  /*0f20*/  LOP3.LUT R17, R21.reuse, 0xc0, RZ, 0xfc, !PT ;  /* 0x000000c015117812 */ /* 0x040fe400078efcff */
[----:B------:R-:W-:Y:S02]  /*0f30*/  ISETP.LT.AND P3, PT, R21, 0x100, !P0 ;  /* 0x000001001500780c */ /* 0x000fe40004761270 */
[----:B------:R-:W-:-:S02]  /*0f40*/  ISETP.LT.AND P2, PT, R19, 0x100, !P0 ;  /* 0x000001001300780c */ /* 0x000fc40004741270 */
[----:B------:R-:W-:Y:S02]  /*0f50*/  LOP3.LUT R2, R2, 0xff0, RZ, 0xc0, !PT ;  /* 0x00000ff002027812 */ /* 0x000fe400078ec0ff */
[----:B------:R-:W-:Y:S01]  /*0f60*/  ISETP.LT.AND P1, PT, R3, 0x100, !P0 ;  /* 0x000001000300780c */ /* 0x000fe20004721270 */
[----:B------:R-:W-:Y:S01]  /*0f70*/  IMAD R21, R21, 0x10, R0 ;  /* 0x0000001015157824 */ /* 0x000fe200078e0200 */
[----:B------:R-:W-:Y:S02]  /*0f80*/  ISETP.LT.AND P0, PT, R17, 0x100, !P0 ;  /* 0x000001001100780c */ /* 0x000fe40004701270 */
[-C--:B------:R-:W-:Y:S02]  /*0f90*/  LEA R19, R19, R0.reuse, 0x4 ;  /* 0x0000000013137211 */ /* 0x080fe400078e20ff */
[----:B------:R-:W-:Y:S01]  /*0fa0*/  LEA R25, R3, R0, 0x4 ;  /* 0x0000000003197211 */ /* 0x000fe200078e20ff */
[----:B------:R-:W-:Y:S02]  /*0fb0*/  VIADD R27, R2, UR4 ;  /* 0x00000004021b7c36 */ /* 0x000fe40008000000 */
[----:B0-----:R-:W-:-:S04]  /*0fc0*/  IMAD.WIDE R2, R21, 0x4, R22 ;  /* 0x0000000415027825 */ /* 0x001fc800078e0216 */
[--C-:B------:R-:W-:Y:S01]  /*0fd0*/  IMAD.WIDE R18, R19, 0x4, R22.reuse ;  /* 0x0000000413127825 */ /* 0x100fe200078e0216 */
[----:B--2---:R0:W-:Y:S03]  /*0fe0*/  @P3 STG.E.128 desc[UR6][R2.64], R4 ;  /* 0x0000000402003986 */ /* 0x0041e6000c101d06 */
[----:B------:R-:W-:Y:S01]  /*0ff0*/  IMAD.WIDE R24, R25, 0x4, R22 ;  /* 0x0000000419187825 */ /* 0x000fe200078e0216 */
[----:B---3--:R0:W-:Y:S01]  /*1000*/  @P2 STG.E.128 desc[UR6][R18.64], R8 ;  /* 0x0000000812002986 */ /* 0x0081e2000c101d06 */
[----:B------:R-:W-:-:S03]  /*1010*/  LEA R27, R20, R27, 0x2 ;  /* 0x0000001b141b7211 */ /* 0x000fc600078e10ff */
[----:B----4-:R0:W-:Y:S02]  /*1020*/  @P1 STG.E.128 desc[UR6][R24.64], R12 ;  /* 0x0000000c18001986 */ /* 0x0101e4000c101d06 */
[----:B0-----:R-:W-:Y:S05]  /*1030*/  @!P0 EXIT ;  /* 0x000000000000894d */ /* 0x001fea0003800000 */
[----:B0-----:R-:W0:Y:S01]  /*1040*/  LDS.128 R24, [R27+0x3000] ;  /* 0x003000001b187984 */ /* 0x001e220000000c00 */
[----:B------:R-:W-:-:S05]  /*1050*/  LEA R17, R17, R0, 0x4 ;  /* 0x0000000011117211 */ /* 0x000fca00078e20ff */
[----:B------:R-:W-:-:S05]  /*1060*/  IMAD.WIDE R22, R17, 0x4, R22 ;  /* 0x0000000411167825 */ /* 0x000fca00078e0216 */
[----:B0-----:R-:W-:Y:S01]  /*1070*/  STG.E.128 desc[UR6][R22.64], R24 ;  /* 0x0000001816007986 */ /* 0x001fe2000c101d06 */
[----:B------:R-:W-:Y:S05]  /*1080*/  EXIT ;  /* 0x000000000000794d */ /* 0x000fea0003800000 */
.L_x_0:
[----:B------:R-:W-:-:S00]  /*1090*/  BRA `(.L_x_0) ;  /* 0xfffffffc00fc7947 */ /* 0x000fc0000383ffff */
[----:B------:R-:W-:-:S00]  /*10a0*/  NOP ;  /* 0x0000000000007918 */ /* 0x000fc00000000000 */
        /* <DEDUP_REMOVED lines=13> */
.L_x_1:


//--------------------- .nv.global.init           --------------------------
	.section	.nv.global.init,"aw",@progbits
.nv.global.init:
	.type		_$_str,@object
	.size		_$_str,(_$_str_$_2 - _$_str)
_$_str:
        /*0000*/ 	.byte	0x5f, 0x5f, 0x43, 0x55, 0x44, 0x41, 0x5f, 0x46, 0x54, 0x5a, 0x00
	.type		_$_str_$_2,@object
	.size		_$_str_$_2,(.L_1 - _$_str_$_2)
_$_str_$_2:
        /*000b*/ 	.byte	0x5f, 0x5f, 0x43, 0x55, 0x44, 0x41, 0x5f, 0x50, 0x52, 0x45, 0x43, 0x5f, 0x53, 0x51, 0x52, 0x54
        /*001b*/ 	.byte	0x00
.L_1:


//--------------------- .nv.shared.triton_poi_fused__native_batch_norm_legit_no_training_leaky_relu_26 --------------------------
	.section	.nv.shared.triton_poi_fused__native_batch_norm_legit_no_training_leaky_relu_26,"aw",@nobits
	.sectionflags	@""
	.align	16
	.zero		1024


//--------------------- .nv.constant0.triton_poi_fused__native_batch_norm_legit_no_training_leaky_relu_26 --------------------------
	.section	.nv.constant0.triton_poi_fused__native_batch_norm_legit_no_training_leaky_relu_26,"a",@progbits
	.sectionflags	@""
	.align	4
.nv.constant0.triton_poi_fused__native_batch_norm_legit_no_training_leaky_relu_26:
	.zero		584
